//
// Generated by NVIDIA NVVM Compiler
//
// Compiler Build ID: CL-36424714
// Cuda compilation tools, release 13.0, V13.0.88
// Based on NVVM 20.0.0
//

.version 9.0
.target sm_100
.address_size 64

	// .globl	_Z22ppl_cukernel_pad_fast3I6__halfLi0EEvliiif6GArrayIlES2_PKT_PKlS1_I10DivModFastEPS3_

.visible .entry _Z22ppl_cukernel_pad_fast3I6__halfLi0EEvliiif6GArrayIlES2_PKT_PKlS1_I10DivModFastEPS3_(
	.param .u64 _Z22ppl_cukernel_pad_fast3I6__halfLi0EEvliiif6GArrayIlES2_PKT_PKlS1_I10DivModFastEPS3__param_0,
	.param .u32 _Z22ppl_cukernel_pad_fast3I6__halfLi0EEvliiif6GArrayIlES2_PKT_PKlS1_I10DivModFastEPS3__param_1,
	.param .u32 _Z22ppl_cukernel_pad_fast3I6__halfLi0EEvliiif6GArrayIlES2_PKT_PKlS1_I10DivModFastEPS3__param_2,
	.param .u32 _Z22ppl_cukernel_pad_fast3I6__halfLi0EEvliiif6GArrayIlES2_PKT_PKlS1_I10DivModFastEPS3__param_3,
	.param .f32 _Z22ppl_cukernel_pad_fast3I6__halfLi0EEvliiif6GArrayIlES2_PKT_PKlS1_I10DivModFastEPS3__param_4,
	.param .align 8 .b8 _Z22ppl_cukernel_pad_fast3I6__halfLi0EEvliiif6GArrayIlES2_PKT_PKlS1_I10DivModFastEPS3__param_5[8],
	.param .align 8 .b8 _Z22ppl_cukernel_pad_fast3I6__halfLi0EEvliiif6GArrayIlES2_PKT_PKlS1_I10DivModFastEPS3__param_6[8],
	.param .u64 .ptr .align 1 _Z22ppl_cukernel_pad_fast3I6__halfLi0EEvliiif6GArrayIlES2_PKT_PKlS1_I10DivModFastEPS3__param_7,
	.param .u64 .ptr .align 1 _Z22ppl_cukernel_pad_fast3I6__halfLi0EEvliiif6GArrayIlES2_PKT_PKlS1_I10DivModFastEPS3__param_8,
	.param .align 8 .b8 _Z22ppl_cukernel_pad_fast3I6__halfLi0EEvliiif6GArrayIlES2_PKT_PKlS1_I10DivModFastEPS3__param_9[8],
	.param .u64 .ptr .align 1 _Z22ppl_cukernel_pad_fast3I6__halfLi0EEvliiif6GArrayIlES2_PKT_PKlS1_I10DivModFastEPS3__param_10
)
{
	.reg .pred 	%p<49>;
	.reg .b16 	%rs<90>;
	.reg .b32 	%r<66>;
	.reg .b32 	%f<3>;
	.reg .b64 	%rd<48>;

	ld.param.u64 	%rd3, [_Z22ppl_cukernel_pad_fast3I6__halfLi0EEvliiif6GArrayIlES2_PKT_PKlS1_I10DivModFastEPS3__param_5];
	ld.param.u64 	%rd4, [_Z22ppl_cukernel_pad_fast3I6__halfLi0EEvliiif6GArrayIlES2_PKT_PKlS1_I10DivModFastEPS3__param_6];
	ld.param.u64 	%rd5, [_Z22ppl_cukernel_pad_fast3I6__halfLi0EEvliiif6GArrayIlES2_PKT_PKlS1_I10DivModFastEPS3__param_9];
	ld.param.u64 	%rd22, [_Z22ppl_cukernel_pad_fast3I6__halfLi0EEvliiif6GArrayIlES2_PKT_PKlS1_I10DivModFastEPS3__param_0];
	ld.param.u32 	%r35, [_Z22ppl_cukernel_pad_fast3I6__halfLi0EEvliiif6GArrayIlES2_PKT_PKlS1_I10DivModFastEPS3__param_1];
	ld.param.u32 	%r36, [_Z22ppl_cukernel_pad_fast3I6__halfLi0EEvliiif6GArrayIlES2_PKT_PKlS1_I10DivModFastEPS3__param_3];
	ld.param.f32 	%f1, [_Z22ppl_cukernel_pad_fast3I6__halfLi0EEvliiif6GArrayIlES2_PKT_PKlS1_I10DivModFastEPS3__param_4];
	ld.param.u64 	%rd23, [_Z22ppl_cukernel_pad_fast3I6__halfLi0EEvliiif6GArrayIlES2_PKT_PKlS1_I10DivModFastEPS3__param_7];
	ld.param.u64 	%rd21, [_Z22ppl_cukernel_pad_fast3I6__halfLi0EEvliiif6GArrayIlES2_PKT_PKlS1_I10DivModFastEPS3__param_8];
	ld.param.u64 	%rd24, [_Z22ppl_cukernel_pad_fast3I6__halfLi0EEvliiif6GArrayIlES2_PKT_PKlS1_I10DivModFastEPS3__param_10];
	cvta.to.global.u64 	%rd1, %rd24;
	cvta.to.global.u64 	%rd2, %rd23;
	mov.u32 	%r37, %ctaid.x;
	mov.u32 	%r38, %ntid.x;
	mov.u32 	%r39, %tid.x;
	mad.lo.s32 	%r1, %r37, %r38, %r39;
	cvt.u64.u32 	%rd25, %r1;
	setp.le.s64 	%p3, %rd22, %rd25;
	@%p3 bra 	$L__BB0_76;
	// begin inline asm
	{  cvt.rn.f16.f32 %rs60, %f1;}

	// end inline asm
	setp.lt.s32 	%p5, %r35, 1;
	mov.b32 	%r54, 0;
	mov.pred 	%p48, -1;
	@%p5 bra 	$L__BB0_5;
	cvta.to.global.u64 	%rd6, %rd5;
	cvta.to.global.u64 	%rd7, %rd4;
	cvta.to.global.u64 	%rd8, %rd3;
	cvta.to.global.u64 	%rd9, %rd21;
	mov.b64 	%rd47, 0;
	mov.b32 	%r55, 0;
	mov.u32 	%r56, %r1;
$L__BB0_3:
	mul.wide.u32 	%rd27, %r55, 4;
	add.s64 	%rd28, %rd6, %rd27;
	ld.global.u32 	%r42, [%rd28];
	div.s32 	%r43, %r56, %r42;
	mul.lo.s32 	%r44, %r43, %r42;
	sub.s32 	%r56, %r56, %r44;
	mul.wide.u32 	%rd29, %r55, 8;
	add.s64 	%rd30, %rd9, %rd29;
	ld.global.u32 	%r45, [%rd30];
	add.s64 	%rd31, %rd8, %rd29;
	ld.global.u64 	%rd32, [%rd31];
	cvt.u32.u64 	%r46, %rd32;
	sub.s32 	%r47, %r43, %r45;
	setp.gt.s32 	%p6, %r47, -1;
	setp.lt.s32 	%p7, %r47, %r46;
	and.pred  	%p48, %p6, %p7;
	cvt.s64.s32 	%rd34, %r47;
	selp.b64 	%rd35, %rd34, 0, %p48;
	add.s64 	%rd36, %rd7, %rd29;
	ld.global.u64 	%rd37, [%rd36];
	mad.lo.s64 	%rd47, %rd35, %rd37, %rd47;
	add.s32 	%r55, %r55, 1;
	setp.lt.s32 	%p8, %r55, %r35;
	and.pred  	%p9, %p8, %p48;
	@%p9 bra 	$L__BB0_3;
	cvt.u32.u64 	%r54, %rd47;
$L__BB0_5:
	setp.lt.s32 	%p10, %r36, 1;
	@%p10 bra 	$L__BB0_76;
	mul.lo.s32 	%r4, %r36, %r1;
	mul.lo.s32 	%r5, %r54, %r36;
	and.b32  	%r6, %r36, 15;
	setp.lt.u32 	%p11, %r36, 16;
	mov.b32 	%r60, 0;
	@%p11 bra 	$L__BB0_41;
	and.b32  	%r60, %r36, 2147483632;
	neg.s32 	%r59, %r60;
	add.s64 	%rd10, %rd1, 16;
	add.s64 	%rd11, %rd2, 16;
	not.pred 	%p12, %p48;
	mov.u32 	%r57, %r5;
	mov.u32 	%r58, %r4;
$L__BB0_8:
	.pragma "nounroll";
	mul.wide.s32 	%rd38, %r57, 2;
	add.s64 	%rd14, %rd11, %rd38;
	mov.u16 	%rs61, %rs60;
	@%p12 bra 	$L__BB0_10;
	ld.global.u16 	%rs61, [%rd14+-16];
$L__BB0_10:
	mul.wide.s32 	%rd39, %r58, 2;
	add.s64 	%rd15, %rd10, %rd39;
	st.global.u16 	[%rd15+-16], %rs61;
	mov.u16 	%rs62, %rs60;
	@%p12 bra 	$L__BB0_12;
	ld.global.u16 	%rs62, [%rd14+-14];
$L__BB0_12:
	st.global.u16 	[%rd15+-14], %rs62;
	mov.u16 	%rs63, %rs60;
	@%p12 bra 	$L__BB0_14;
	ld.global.u16 	%rs63, [%rd14+-12];
$L__BB0_14:
	st.global.u16 	[%rd15+-12], %rs63;
	mov.u16 	%rs64, %rs60;
	@%p12 bra 	$L__BB0_16;
	ld.global.u16 	%rs64, [%rd14+-10];
$L__BB0_16:
	st.global.u16 	[%rd15+-10], %rs64;
	mov.u16 	%rs65, %rs60;
	@%p12 bra 	$L__BB0_18;
	ld.global.u16 	%rs65, [%rd14+-8];
$L__BB0_18:
	st.global.u16 	[%rd15+-8], %rs65;
	mov.u16 	%rs66, %rs60;
	@%p12 bra 	$L__BB0_20;
	ld.global.u16 	%rs66, [%rd14+-6];
$L__BB0_20:
	st.global.u16 	[%rd15+-6], %rs66;
	mov.u16 	%rs67, %rs60;
	@%p12 bra 	$L__BB0_22;
	ld.global.u16 	%rs67, [%rd14+-4];
$L__BB0_22:
	st.global.u16 	[%rd15+-4], %rs67;
	mov.u16 	%rs68, %rs60;
	@%p12 bra 	$L__BB0_24;
	ld.global.u16 	%rs68, [%rd14+-2];
$L__BB0_24:
	st.global.u16 	[%rd15+-2], %rs68;
	mov.u16 	%rs69, %rs60;
	@%p12 bra 	$L__BB0_26;
	ld.global.u16 	%rs69, [%rd14];
$L__BB0_26:
	st.global.u16 	[%rd15], %rs69;
	mov.u16 	%rs70, %rs60;
	@%p12 bra 	$L__BB0_28;
	ld.global.u16 	%rs70, [%rd14+2];
$L__BB0_28:
	st.global.u16 	[%rd15+2], %rs70;
	mov.u16 	%rs71, %rs60;
	@%p12 bra 	$L__BB0_30;
	ld.global.u16 	%rs71, [%rd14+4];
$L__BB0_30:
	st.global.u16 	[%rd15+4], %rs71;
	mov.u16 	%rs72, %rs60;
	@%p12 bra 	$L__BB0_32;
	ld.global.u16 	%rs72, [%rd14+6];
$L__BB0_32:
	st.global.u16 	[%rd15+6], %rs72;
	mov.u16 	%rs73, %rs60;
	@%p12 bra 	$L__BB0_34;
	ld.global.u16 	%rs73, [%rd14+8];
$L__BB0_34:
	st.global.u16 	[%rd15+8], %rs73;
	mov.u16 	%rs74, %rs60;
	@%p12 bra 	$L__BB0_36;
	ld.global.u16 	%rs74, [%rd14+10];
$L__BB0_36:
	st.global.u16 	[%rd15+10], %rs74;
	mov.u16 	%rs75, %rs60;
	@%p12 bra 	$L__BB0_38;
	ld.global.u16 	%rs75, [%rd14+12];
$L__BB0_38:
	st.global.u16 	[%rd15+12], %rs75;
	mov.u16 	%rs76, %rs60;
	@%p12 bra 	$L__BB0_40;
	ld.global.u16 	%rs76, [%rd14+14];
$L__BB0_40:
	st.global.u16 	[%rd15+14], %rs76;
	add.s32 	%r59, %r59, 16;
	add.s32 	%r58, %r58, 16;
	add.s32 	%r57, %r57, 16;
	setp.ne.s32 	%p28, %r59, 0;
	@%p28 bra 	$L__BB0_8;
$L__BB0_41:
	setp.eq.s32 	%p29, %r6, 0;
	@%p29 bra 	$L__BB0_76;
	and.b32  	%r20, %r36, 7;
	setp.lt.u32 	%p30, %r6, 8;
	@%p30 bra 	$L__BB0_60;
	add.s32 	%r50, %r60, %r5;
	mul.wide.s32 	%rd40, %r50, 2;
	add.s64 	%rd16, %rd2, %rd40;
	not.pred 	%p31, %p48;
	mov.u16 	%rs77, %rs60;
	@%p31 bra 	$L__BB0_45;
	ld.global.u16 	%rs77, [%rd16];
$L__BB0_45:
	add.s32 	%r51, %r60, %r4;
	mul.wide.s32 	%rd41, %r51, 2;
	add.s64 	%rd17, %rd1, %rd41;
	st.global.u16 	[%rd17], %rs77;
	mov.u16 	%rs78, %rs60;
	@%p31 bra 	$L__BB0_47;
	ld.global.u16 	%rs78, [%rd16+2];
$L__BB0_47:
	st.global.u16 	[%rd17+2], %rs78;
	mov.u16 	%rs79, %rs60;
	@%p31 bra 	$L__BB0_49;
	ld.global.u16 	%rs79, [%rd16+4];
$L__BB0_49:
	st.global.u16 	[%rd17+4], %rs79;
	mov.u16 	%rs80, %rs60;
	@%p31 bra 	$L__BB0_51;
	ld.global.u16 	%rs80, [%rd16+6];
$L__BB0_51:
	st.global.u16 	[%rd17+6], %rs80;
	mov.u16 	%rs81, %rs60;
	@%p31 bra 	$L__BB0_53;
	ld.global.u16 	%rs81, [%rd16+8];
$L__BB0_53:
	st.global.u16 	[%rd17+8], %rs81;
	mov.u16 	%rs82, %rs60;
	@%p31 bra 	$L__BB0_55;
	ld.global.u16 	%rs82, [%rd16+10];
$L__BB0_55:
	st.global.u16 	[%rd17+10], %rs82;
	mov.u16 	%rs83, %rs60;
	@%p31 bra 	$L__BB0_57;
	ld.global.u16 	%rs83, [%rd16+12];
$L__BB0_57:
	st.global.u16 	[%rd17+12], %rs83;
	mov.u16 	%rs84, %rs60;
	@%p31 bra 	$L__BB0_59;
	ld.global.u16 	%rs84, [%rd16+14];
$L__BB0_59:
	st.global.u16 	[%rd17+14], %rs84;
	add.s32 	%r60, %r60, 8;
$L__BB0_60:
	setp.eq.s32 	%p39, %r20, 0;
	@%p39 bra 	$L__BB0_76;
	and.b32  	%r23, %r36, 3;
	setp.lt.u32 	%p40, %r20, 4;
	@%p40 bra 	$L__BB0_71;
	add.s32 	%r52, %r60, %r5;
	mul.wide.s32 	%rd42, %r52, 2;
	add.s64 	%rd18, %rd2, %rd42;
	not.pred 	%p41, %p48;
	mov.u16 	%rs85, %rs60;
	@%p41 bra 	$L__BB0_64;
	ld.global.u16 	%rs85, [%rd18];
$L__BB0_64:
	add.s32 	%r53, %r60, %r4;
	mul.wide.s32 	%rd43, %r53, 2;
	add.s64 	%rd19, %rd1, %rd43;
	st.global.u16 	[%rd19], %rs85;
	mov.u16 	%rs86, %rs60;
	@%p41 bra 	$L__BB0_66;
	ld.global.u16 	%rs86, [%rd18+2];
$L__BB0_66:
	st.global.u16 	[%rd19+2], %rs86;
	mov.u16 	%rs87, %rs60;
	@%p41 bra 	$L__BB0_68;
	ld.global.u16 	%rs87, [%rd18+4];
$L__BB0_68:
	st.global.u16 	[%rd19+4], %rs87;
	mov.u16 	%rs88, %rs60;
	@%p41 bra 	$L__BB0_70;
	ld.global.u16 	%rs88, [%rd18+6];
$L__BB0_70:
	st.global.u16 	[%rd19+6], %rs88;
	add.s32 	%r60, %r60, 4;
$L__BB0_71:
	setp.eq.s32 	%p45, %r23, 0;
	@%p45 bra 	$L__BB0_76;
	add.s32 	%r65, %r60, %r5;
	add.s32 	%r64, %r60, %r4;
	neg.s32 	%r63, %r23;
	not.pred 	%p46, %p48;
$L__BB0_73:
	.pragma "nounroll";
	mul.wide.s32 	%rd44, %r65, 2;
	add.s64 	%rd20, %rd2, %rd44;
	mov.u16 	%rs89, %rs60;
	@%p46 bra 	$L__BB0_75;
	ld.global.u16 	%rs89, [%rd20];
$L__BB0_75:
	mul.wide.s32 	%rd45, %r64, 2;
	add.s64 	%rd46, %rd1, %rd45;
	st.global.u16 	[%rd46], %rs89;
	add.s32 	%r65, %r65, 1;
	add.s32 	%r64, %r64, 1;
	add.s32 	%r63, %r63, 1;
	setp.ne.s32 	%p47, %r63, 0;
	@%p47 bra 	$L__BB0_73;
$L__BB0_76:
	ret;

}


// ===== COMPILED SASS (sm_100) =====

	.target	sm_100

	.elftype	@"ET_EXEC"


//--------------------- .note.nv.tkinfo           --------------------------
	.section	.note.nv.tkinfo,"",@"SHT_NOTE"
	.sectionflags	@"SHF_NOTE_NV_TKINFO"
	.tkinfo
        /*0018*/ 	.word	0x00000002
        /*0030*/ 	.string	""
        /*0030*/ 	.string	"ptxas"
        /*0030*/ 	.string	"Cuda compilation tools, release 13.0, V13.0.88"
        /*0030*/ 	.string	"Build cuda_13.0.r13.0/compiler.36424714_0"
        /*0030*/ 	.string	"-arch sm_100 -m 64 "



//--------------------- .note.nv.cuinfo           --------------------------
	.section	.note.nv.cuinfo,"",@"SHT_NOTE"
	.sectionflags	@"SHF_NOTE_NV_CUINFO"
        /*0018*/ 	.short	0x0002
        /*001a*/ 	.short	0x0064
        /*001c*/ 	.short	0x0082
	.zero		2


//--------------------- .nv.info                  --------------------------
	.section	.nv.info,"",@"SHT_CUDA_INFO"
	.align	4


	//----- nvinfo : EIATTR_REGCOUNT
	.align		4
        /*0000*/ 	.byte	0x04, 0x2f
        /*0002*/ 	.short	(.L_1 - .L_0)
	.align		4
.L_0:
        /*0004*/ 	.word	index@(_Z22ppl_cukernel_pad_fast3I6__halfLi0EEvliiif6GArrayIlES2_PKT_PKlS1_I10DivModFastEPS3_)
        /*0008*/ 	.word	0x0000001d


	//----- nvinfo : EIATTR_FRAME_SIZE
	.align		4
.L_1:
        /*000c*/ 	.byte	0x04, 0x11
        /*000e*/ 	.short	(.L_3 - .L_2)
	.align		4
.L_2:
        /*0010*/ 	.word	index@(_Z22ppl_cukernel_pad_fast3I6__halfLi0EEvliiif6GArrayIlES2_PKT_PKlS1_I10DivModFastEPS3_)
        /*0014*/ 	.word	0x00000000


	//----- nvinfo : EIATTR_MIN_STACK_SIZE
	.align		4
.L_3:
        /*0018*/ 	.byte	0x04, 0x12
        /*001a*/ 	.short	(.L_5 - .L_4)
	.align		4
.L_4:
        /*001c*/ 	.word	index@(_Z22ppl_cukernel_pad_fast3I6__halfLi0EEvliiif6GArrayIlES2_PKT_PKlS1_I10DivModFastEPS3_)
        /*0020*/ 	.word	0x00000000
.L_5:


//--------------------- .nv.compat                --------------------------
	.section	.nv.compat,"",@"SHT_CUDA_COMPAT_INFO"
	.align	4
        /*0000*/ 	.byte	0x02, 0x09, 0x00, 0x00, 0x02, 0x02, 0x01, 0x00, 0x02, 0x05, 0x05, 0x00, 0x03, 0x07, 0x01, 0x01
        /*0010*/ 	.byte	0x02, 0x03, 0x00, 0x00, 0x02, 0x06, 0x01, 0x00, 0x04, 0x0b, 0x08, 0x00, 0x09, 0x00, 0x00, 0x00
        /*0020*/ 	.byte	0x00, 0x00, 0x00, 0x00


//--------------------- .nv.info._Z22ppl_cukernel_pad_fast3I6__halfLi0EEvliiif6GArrayIlES2_PKT_PKlS1_I10DivModFastEPS3_ --------------------------
	.section	.nv.info._Z22ppl_cukernel_pad_fast3I6__halfLi0EEvliiif6GArrayIlES2_PKT_PKlS1_I10DivModFastEPS3_,"",@"SHT_CUDA_INFO"
	.sectionflags	@""
	.align	4


	//----- nvinfo : EIATTR_CUDA_API_VERSION
	.align		4
        /*0000*/ 	.byte	0x04, 0x37
        /*0002*/ 	.short	(.L_7 - .L_6)
.L_6:
        /*0004*/ 	.word	0x00000082


	//----- nvinfo : EIATTR_KPARAM_INFO
	.align		4
.L_7:
        /*0008*/ 	.byte	0x04, 0x17
        /*000a*/ 	.short	(.L_9 - .L_8)
.L_8:
        /*000c*/ 	.word	0x00000000
        /*0010*/ 	.short	0x000a
        /*0012*/ 	.short	0x0040
        /*0014*/ 	.byte	0x00, 0xf5, 0x21, 0x00


	//----- nvinfo : EIATTR_KPARAM_INFO
	.align		4
.L_9:
        /*0018*/ 	.byte	0x04, 0x17
        /*001a*/ 	.short	(.L_11 - .L_10)
.L_10:
        /*001c*/ 	.word	0x00000000
        /*0020*/ 	.short	0x0009
        /*0022*/ 	.short	0x0038
        /*0024*/ 	.byte	0x00, 0xf0, 0x21, 0x00


	//----- nvinfo : EIATTR_KPARAM_INFO
	.align		4
.L_11:
        /*0028*/ 	.byte	0x04, 0x17
        /*002a*/ 	.short	(.L_13 - .L_12)
.L_12:
        /*002c*/ 	.word	0x00000000
        /*0030*/ 	.short	0x0008
        /*0032*/ 	.short	0x0030
        /*0034*/ 	.byte	0x00, 0xf5, 0x21, 0x00


	//----- nvinfo : EIATTR_KPARAM_INFO
	.align		4
.L_13:
        /*0038*/ 	.byte	0x04, 0x17
        /*003a*/ 	.short	(.L_15 - .L_14)
.L_14:
        /*003c*/ 	.word	0x00000000
        /*0040*/ 	.short	0x0007
        /*0042*/ 	.short	0x0028
        /*0044*/ 	.byte	0x00, 0xf5, 0x21, 0x00


	//----- nvinfo : EIATTR_KPARAM_INFO
	.align		4
.L_15:
        /*0048*/ 	.byte	0x04, 0x17
        /*004a*/ 	.short	(.L_17 - .L_16)
.L_16:
        /*004c*/ 	.word	0x00000000
        /*0050*/ 	.short	0x0006
        /*0052*/ 	.short	0x0020
        /*0054*/ 	.byte	0x00, 0xf0, 0x21, 0x00


	//----- nvinfo : EIATTR_KPARAM_INFO
	.align		4
.L_17:
        /*0058*/ 	.byte	0x04, 0x17
        /*005a*/ 	.short	(.L_19 - .L_18)
.L_18:
        /*005c*/ 	.word	0x00000000
        /*0060*/ 	.short	0x0005
        /*0062*/ 	.short	0x0018
        /*0064*/ 	.byte	0x00, 0xf0, 0x21, 0x00


	//----- nvinfo : EIATTR_KPARAM_INFO
	.align		4
.L_19:
        /*0068*/ 	.byte	0x04, 0x17
        /*006a*/ 	.short	(.L_21 - .L_20)
.L_20:
        /*006c*/ 	.word	0x00000000
        /*0070*/ 	.short	0x0004
        /*0072*/ 	.short	0x0014
        /*0074*/ 	.byte	0x00, 0xf0, 0x11, 0x00


	//----- nvinfo : EIATTR_KPARAM_INFO
	.align		4
.L_21:
        /*0078*/ 	.byte	0x04, 0x17
        /*007a*/ 	.short	(.L_23 - .L_22)
.L_22:
        /*007c*/ 	.word	0x00000000
        /*0080*/ 	.short	0x0003
        /*0082*/ 	.short	0x0010
        /*0084*/ 	.byte	0x00, 0xf0, 0x11, 0x00


	//----- nvinfo : EIATTR_KPARAM_INFO
	.align		4
.L_23:
        /*0088*/ 	.byte	0x04, 0x17
        /*008a*/ 	.short	(.L_25 - .L_24)
.L_24:
        /*008c*/ 	.word	0x00000000
        /*0090*/ 	.short	0x0002
        /*0092*/ 	.short	0x000c
        /*0094*/ 	.byte	0x00, 0xf0, 0x11, 0x00


	//----- nvinfo : EIATTR_KPARAM_INFO
	.align		4
.L_25:
        /*0098*/ 	.byte	0x04, 0x17
        /*009a*/ 	.short	(.L_27 - .L_26)
.L_26:
        /*009c*/ 	.word	0x00000000
        /*00a0*/ 	.short	0x0001
        /*00a2*/ 	.short	0x0008
        /*00a4*/ 	.byte	0x00, 0xf0, 0x11, 0x00


	//----- nvinfo : EIATTR_KPARAM_INFO
	.align		4
.L_27:
        /*00a8*/ 	.byte	0x04, 0x17
        /*00aa*/ 	.short	(.L_29 - .L_28)
.L_28:
        /*00ac*/ 	.word	0x00000000
        /*00b0*/ 	.short	0x0000
        /*00b2*/ 	.short	0x0000
        /*00b4*/ 	.byte	0x00, 0xf0, 0x21, 0x00


	//----- nvinfo : EIATTR_SPARSE_MMA_MASK
	.align		4
.L_29:
        /*00b8*/ 	.byte	0x03, 0x50
        /*00ba*/ 	.short	0x0000


	//----- nvinfo : EIATTR_MAXREG_COUNT
	.align		4
        /*00bc*/ 	.byte	0x03, 0x1b
        /*00be*/ 	.short	0x00ff


	//----- nvinfo : EIATTR_MERCURY_ISA_VERSION
	.align		4
        /*00c0*/ 	.byte	0x03, 0x5f
        /*00c2*/ 	.short	0x0101


	//----- nvinfo : EIATTR_VRC_CTA_INIT_COUNT
	.align		4
        /*00c4*/ 	.byte	0x02, 0x4a
	.zero		1
	.zero		1


	//----- nvinfo : EIATTR_EXIT_INSTR_OFFSETS
	.align		4
        /*00c8*/ 	.byte	0x04, 0x1c
        /*00ca*/ 	.short	(.L_31 - .L_30)


	//   ....[0]....
.L_30:
        /*00cc*/ 	.word	0x00000080


	//   ....[1]....
        /*00d0*/ 	.word	0x000004d0


	//   ....[2]....
        /*00d4*/ 	.word	0x000009c0


	//   ....[3]....
        /*00d8*/ 	.word	0x00000d60


	//   ....[4]....
        /*00dc*/ 	.word	0x00000f70


	//   ....[5]....
        /*00e0*/ 	.word	0x00001070


	//----- nvinfo : EIATTR_CRS_STACK_SIZE
	.align		4
.L_31:
        /*00e4*/ 	.byte	0x04, 0x1e
        /*00e6*/ 	.short	(.L_33 - .L_32)
.L_32:
        /*00e8*/ 	.word	0x00000000


	//----- nvinfo : EIATTR_CBANK_PARAM_SIZE
	.align		4
.L_33:
        /*00ec*/ 	.byte	0x03, 0x19
        /*00ee*/ 	.short	0x0048


	//----- nvinfo : EIATTR_PARAM_CBANK
	.align		4
        /*00f0*/ 	.byte	0x04, 0x0a
        /*00f2*/ 	.short	(.L_35 - .L_34)
	.align		4
.L_34:
        /*00f4*/ 	.word	index@(.nv.constant0._Z22ppl_cukernel_pad_fast3I6__halfLi0EEvliiif6GArrayIlES2_PKT_PKlS1_I10DivModFastEPS3_)
        /*00f8*/ 	.short	0x0380
        /*00fa*/ 	.short	0x0048


	//----- nvinfo : EIATTR_SW_WAR
	.align		4
.L_35:
        /*00fc*/ 	.byte	0x04, 0x36
        /*00fe*/ 	.short	(.L_37 - .L_36)
.L_36:
        /*0100*/ 	.word	0x00000008
.L_37:


//--------------------- .nv.callgraph             --------------------------
	.section	.nv.callgraph,"",@"SHT_CUDA_CALLGRAPH"
	.align	4
	.sectionentsize	8
	.align		4
        /*0000*/ 	.word	0x00000000
	.align		4
        /*0004*/ 	.word	0xffffffff
	.align		4
        /*0008*/ 	.word	0x00000000
	.align		4
        /*000c*/ 	.word	0xfffffffe
	.align		4
        /*0010*/ 	.word	0x00000000
	.align		4
        /*0014*/ 	.word	0xfffffffd
	.align		4
        /*0018*/ 	.word	0x00000000
	.align		4
        /*001c*/ 	.word	0xfffffffc


//--------------------- .text._Z22ppl_cukernel_pad_fast3I6__halfLi0EEvliiif6GArrayIlES2_PKT_PKlS1_I10DivModFastEPS3_ --------------------------
	.section	.text._Z22ppl_cukernel_pad_fast3I6__halfLi0EEvliiif6GArrayIlES2_PKT_PKlS1_I10DivModFastEPS3_,"ax",@progbits
	.align	128
        .global         _Z22ppl_cukernel_pad_fast3I6__halfLi0EEvliiif6GArrayIlES2_PKT_PKlS1_I10DivModFastEPS3_
        .type           _Z22ppl_cukernel_pad_fast3I6__halfLi0EEvliiif6GArrayIlES2_PKT_PKlS1_I10DivModFastEPS3_,@function
        .size           _Z22ppl_cukernel_pad_fast3I6__halfLi0EEvliiif6GArrayIlES2_PKT_PKlS1_I10DivModFastEPS3_,(.L_x_28 - _Z22ppl_cukernel_pad_fast3I6__halfLi0EEvliiif6GArrayIlES2_PKT_PKlS1_I10DivModFastEPS3_)
        .other          _Z22ppl_cukernel_pad_fast3I6__halfLi0EEvliiif6GArrayIlES2_PKT_PKlS1_I10DivModFastEPS3_,@"STO_CUDA_ENTRY STV_DEFAULT"
_Z22ppl_cukernel_pad_fast3I6__halfLi0EEvliiif6GArrayIlES2_PKT_PKlS1_I10DivModFastEPS3_:
.text._Z22ppl_cukernel_pad_fast3I6__halfLi0EEvliiif6GArrayIlES2_PKT_PKlS1_I10DivModFastEPS3_:
[----:B------:R-:W-:Y:S01]  /*0000*/  LDC R1, c[0x0][0x37c] ;  /* 0x0000df00ff017b82 */ /* 0x000fe20000000800 */
[----:B------:R-:W0:Y:S07]  /*0010*/  S2R R3, SR_TID.X ;  /* 0x0000000000037919 */ /* 0x000e2e0000002100 */
[----:B------:R-:W0:Y:S01]  /*0020*/  S2UR UR4, SR_CTAID.X ;  /* 0x00000000000479c3 */ /* 0x000e220000002500 */
[----:B------:R-:W1:Y:S07]  /*0030*/  LDCU.64 UR6, c[0x0][0x380] ;  /* 0x00007000ff0677ac */ /* 0x000e6e0008000a00 */
[----:B------:R-:W0:Y:S02]  /*0040*/  LDC R0, c[0x0][0x360] ;  /* 0x0000d800ff007b82 */ /* 0x000e240000000800 */
[----:B0-----:R-:W-:-:S05]  /*0050*/  IMAD R0, R0, UR4, R3 ;  /* 0x0000000400007c24 */ /* 0x001fca000f8e0203 */
[----:B-1----:R-:W-:-:S04]  /*0060*/  ISETP.GE.U32.AND P0, PT, R0, UR6, PT ;  /* 0x0000000600007c0c */ /* 0x002fc8000bf06070 */
[----:B------:R-:W-:-:S13]  /*0070*/  ISETP.GE.AND.EX P0, PT, RZ, UR7, PT, P0 ;  /* 0x00000007ff007c0c */ /* 0x000fda000bf06300 */
[----:B------:R-:W-:Y:S05]  /*0080*/  @P0 EXIT ;  /* 0x000000000000094d */ /* 0x000fea0003800000 */
[----:B------:R-:W0:Y:S01]  /*0090*/  LDCU UR4, c[0x0][0x388] ;  /* 0x00007100ff0477ac */ /* 0x000e220008000800 */
[----:B------:R-:W-:Y:S01]  /*00a0*/  PLOP3.LUT P0, PT, PT, PT, PT, 0x80, 0x8 ;  /* 0x000000000008781c */ /* 0x000fe20003f0f070 */
[----:B------:R-:W-:Y:S01]  /*00b0*/  IMAD.MOV.U32 R16, RZ, RZ, RZ ;  /* 0x000000ffff107224 */ /* 0x000fe200078e00ff */
[----:B------:R-:W1:Y:S01]  /*00c0*/  LDCU.64 UR8, c[0x0][0x358] ;  /* 0x00006b00ff0877ac */ /* 0x000e620008000a00 */
[----:B0-----:R-:W-:-:S09]  /*00d0*/  UISETP.GE.AND UP0, UPT, UR4, 0x1, UPT ;  /* 0x000000010400788c */ /* 0x001fd2000bf06270 */
[----:B-1----:R-:W-:Y:S05]  /*00e0*/  BRA.U !UP0, `(.L_x_0) ;  /* 0x0000000108f07547 */ /* 0x002fea000b800000 */
[----:B------:R-:W0:Y:S01]  /*00f0*/  LDC.64 R2, c[0x0][0x3b8] ;  /* 0x0000ee00ff027b82 */ /* 0x000e220000000a00 */
[----:B------:R-:W-:Y:S01]  /*0100*/  BSSY.RECONVERGENT B0, `(.L_x_0) ;  /* 0x000003a000007945 */ /* 0x000fe20003800200 */
[----:B------:R-:W-:Y:S01]  /*0110*/  IMAD.MOV.U32 R16, RZ, RZ, RZ ;  /* 0x000000ffff107224 */ /* 0x000fe200078e00ff */
[----:B------:R-:W1:Y:S01]  /*0120*/  LDCU UR4, c[0x0][0x388] ;  /* 0x00007100ff0477ac */ /* 0x000e620008000800 */
[----:B------:R-:W-:Y:S02]  /*0130*/  IMAD.MOV.U32 R19, RZ, RZ, RZ ;  /* 0x000000ffff137224 */ /* 0x000fe400078e00ff */
[----:B------:R-:W-:Y:S02]  /*0140*/  IMAD.MOV.U32 R15, RZ, RZ, RZ ;  /* 0x000000ffff0f7224 */ /* 0x000fe400078e00ff */
[----:B------:R-:W2:Y:S01]  /*0150*/  LDC.64 R4, c[0x0][0x3b0] ;  /* 0x0000ec00ff047b82 */ /* 0x000ea20000000a00 */
[----:B------:R-:W-:-:S07]  /*0160*/  IMAD.MOV.U32 R14, RZ, RZ, R0 ;  /* 0x000000ffff0e7224 */ /* 0x000fce00078e0000 */
[----:B------:R-:W3:Y:S08]  /*0170*/  LDC.64 R6, c[0x0][0x398] ;  /* 0x0000e600ff067b82 */ /* 0x000ef00000000a00 */
[----:B-1----:R-:W4:Y:S02]  /*0180*/  LDC.64 R8, c[0x0][0x3a0] ;  /* 0x0000e800ff087b82 */ /* 0x002f240000000a00 */
.L_x_1:
[----:B0-----:R-:W-:-:S05]  /*0190*/  IMAD.WIDE.U32 R12, R15, 0x4, R2 ;  /* 0x000000040f0c7825 */ /* 0x001fca00078e0002 */
[----:B------:R-:W5:Y:S01]  /*01a0*/  LDG.E R17, desc[UR8][R12.64] ;  /* 0x000000080c117981 */ /* 0x000f62000c1e1900 */
[----:B--2---:R-:W-:-:S04]  /*01b0*/  IMAD.WIDE.U32 R22, R15, 0x8, R4 ;  /* 0x000000080f167825 */ /* 0x004fc800078e0004 */
[C---:B---3--:R-:W-:Y:S01]  /*01c0*/  IMAD.WIDE.U32 R24, R15.reuse, 0x8, R6 ;  /* 0x000000080f187825 */ /* 0x048fe200078e0006 */
[----:B------:R-:W2:Y:S04]  /*01d0*/  LDG.E R18, desc[UR8][R22.64] ;  /* 0x0000000816127981 */ /* 0x000ea8000c1e1900 */
[----:B------:R0:W3:Y:S01]  /*01e0*/  LDG.E R20, desc[UR8][R24.64] ;  /* 0x0000000818147981 */ /* 0x0000e2000c1e1900 */
[----:B----4-:R-:W-:-:S06]  /*01f0*/  IMAD.WIDE.U32 R10, R15, 0x8, R8 ;  /* 0x000000080f0a7825 */ /* 0x010fcc00078e0008 */
[----:B------:R-:W4:Y:S01]  /*0200*/  LDG.E.64 R10, desc[UR8][R10.64] ;  /* 0x000000080a0a7981 */ /* 0x000f22000c1e1b00 */
[----:B------:R-:W-:Y:S01]  /*0210*/  VIADD R15, R15, 0x1 ;  /* 0x000000010f0f7836 */ /* 0x000fe20000000000 */
[-C--:B-----5:R-:W-:Y:S02]  /*0220*/  IABS R21, R17.reuse ;  /* 0x0000001100157213 */ /* 0x0a0fe40000000000 */
[----:B0-----:R-:W-:Y:S02]  /*0230*/  IABS R24, R17 ;  /* 0x0000001100187213 */ /* 0x001fe40000000000 */
[----:B------:R-:W0:Y:S08]  /*0240*/  I2F.RP R26, R21 ;  /* 0x00000015001a7306 */ /* 0x000e300000209400 */
[----:B0-----:R-:W0:Y:S02]  /*0250*/  MUFU.RCP R26, R26 ;  /* 0x0000001a001a7308 */ /* 0x001e240000001000 */
[----:B0-----:R-:W-:-:S06]  /*0260*/  VIADD R12, R26, 0xffffffe ;  /* 0x0ffffffe1a0c7836 */ /* 0x001fcc0000000000 */
[----:B------:R0:W1:Y:S02]  /*0270*/  F2I.FTZ.U32.TRUNC.NTZ R13, R12 ;  /* 0x0000000c000d7305 */ /* 0x000064000021f000 */
[----:B0-----:R-:W-:Y:S02]  /*0280*/  IMAD.MOV.U32 R12, RZ, RZ, RZ ;  /* 0x000000ffff0c7224 */ /* 0x001fe400078e00ff */
[----:B-1----:R-:W-:-:S04]  /*0290*/  IMAD.MOV R22, RZ, RZ, -R13 ;  /* 0x000000ffff167224 */ /* 0x002fc800078e0a0d */
[----:B------:R-:W-:Y:S01]  /*02a0*/  IMAD R23, R22, R21, RZ ;  /* 0x0000001516177224 */ /* 0x000fe200078e02ff */
[----:B------:R-:W-:-:S03]  /*02b0*/  IABS R22, R14 ;  /* 0x0000000e00167213 */ /* 0x000fc60000000000 */
[----:B------:R-:W-:-:S04]  /*02c0*/  IMAD.HI.U32 R13, R13, R23, R12 ;  /* 0x000000170d0d7227 */ /* 0x000fc800078e000c */
[----:B------:R-:W-:Y:S02]  /*02d0*/  IMAD.MOV R23, RZ, RZ, -R24 ;  /* 0x000000ffff177224 */ /* 0x000fe400078e0a18 */
[----:B------:R-:W-:-:S04]  /*02e0*/  IMAD.HI.U32 R13, R13, R22, RZ ;  /* 0x000000160d0d7227 */ /* 0x000fc800078e00ff */
[----:B------:R-:W-:-:S05]  /*02f0*/  IMAD R12, R13, R23, R22 ;  /* 0x000000170d0c7224 */ /* 0x000fca00078e0216 */
[----:B------:R-:W-:-:S13]  /*0300*/  ISETP.GT.U32.AND P2, PT, R21, R12, PT ;  /* 0x0000000c1500720c */ /* 0x000fda0003f44070 */
[----:B------:R-:W-:Y:S01]  /*0310*/  @!P2 IMAD.IADD R12, R12, 0x1, -R21 ;  /* 0x000000010c0ca824 */ /* 0x000fe200078e0a15 */
[----:B------:R-:W-:Y:S02]  /*0320*/  @!P2 IADD3 R13, PT, PT, R13, 0x1, RZ ;  /* 0x000000010d0da810 */ /* 0x000fe40007ffe0ff */
[----:B------:R-:W-:Y:S02]  /*0330*/  ISETP.NE.AND P2, PT, R17, RZ, PT ;  /* 0x000000ff1100720c */ /* 0x000fe40003f45270 */
[----:B------:R-:W-:Y:S02]  /*0340*/  ISETP.GE.U32.AND P0, PT, R12, R21, PT ;  /* 0x000000150c00720c */ /* 0x000fe40003f06070 */
[----:B------:R-:W-:-:S04]  /*0350*/  LOP3.LUT R12, R14, R17, RZ, 0x3c, !PT ;  /* 0x000000110e0c7212 */ /* 0x000fc800078e3cff */
[----:B------:R-:W-:-:S07]  /*0360*/  ISETP.GE.AND P1, PT, R12, RZ, PT ;  /* 0x000000ff0c00720c */ /* 0x000fce0003f26270 */
[----:B------:R-:W-:-:S06]  /*0370*/  @P0 VIADD R13, R13, 0x1 ;  /* 0x000000010d0d0836 */ /* 0x000fcc0000000000 */
[----:B------:R-:W-:Y:S01]  /*0380*/  @!P1 IMAD.MOV R13, RZ, RZ, -R13 ;  /* 0x000000ffff0d9224 */ /* 0x000fe200078e0a0d */
[----:B------:R-:W-:Y:S02]  /*0390*/  @!P2 LOP3.LUT R13, RZ, R17, RZ, 0x33, !PT ;  /* 0x00000011ff0da212 */ /* 0x000fe400078e33ff */
[----:B------:R-:W-:-:S03]  /*03a0*/  ISETP.LT.AND P1, PT, R15, UR4, PT ;  /* 0x000000040f007c0c */ /* 0x000fc6000bf21270 */
[----:B--2---:R-:W-:Y:S02]  /*03b0*/  IMAD.IADD R21, R13, 0x1, -R18 ;  /* 0x000000010d157824 */ /* 0x004fe400078e0a12 */
[----:B------:R-:W-:Y:S02]  /*03c0*/  IMAD.MOV.U32 R18, RZ, RZ, R16 ;  /* 0x000000ffff127224 */ /* 0x000fe400078e0010 */
[----:B------:R-:W-:Y:S01]  /*03d0*/  IMAD.MOV R13, RZ, RZ, -R13 ;  /* 0x000000ffff0d7224 */ /* 0x000fe200078e0a0d */
[----:B---3--:R-:W-:Y:S02]  /*03e0*/  ISETP.GE.AND P0, PT, R21, R20, PT ;  /* 0x000000141500720c */ /* 0x008fe40003f06270 */
[----:B------:R-:W-:Y:S01]  /*03f0*/  SHF.R.S32.HI R12, RZ, 0x1f, R21 ;  /* 0x0000001fff0c7819 */ /* 0x000fe20000011415 */
[----:B------:R-:W-:Y:S01]  /*0400*/  IMAD R14, R17, R13, R14 ;  /* 0x0000000d110e7224 */ /* 0x000fe200078e020e */
[----:B------:R-:W-:-:S04]  /*0410*/  ISETP.GT.AND P0, PT, R21, -0x1, !P0 ;  /* 0xffffffff1500780c */ /* 0x000fc80004704270 */
[----:B------:R-:W-:Y:S02]  /*0420*/  SEL R23, R12, RZ, P0 ;  /* 0x000000ff0c177207 */ /* 0x000fe40000000000 */
[----:B------:R-:W-:-:S03]  /*0430*/  SEL R21, R21, RZ, P0 ;  /* 0x000000ff15157207 */ /* 0x000fc60000000000 */
[----:B----4-:R-:W-:Y:S02]  /*0440*/  IMAD R23, R23, R10, RZ ;  /* 0x0000000a17177224 */ /* 0x010fe400078e02ff */
[----:B------:R-:W-:-:S04]  /*0450*/  IMAD.WIDE.U32 R18, R10, R21, R18 ;  /* 0x000000150a127225 */ /* 0x000fc800078e0012 */
[----:B------:R-:W-:Y:S02]  /*0460*/  IMAD R23, R11, R21, R23 ;  /* 0x000000150b177224 */ /* 0x000fe400078e0217 */
[----:B------:R-:W-:-:S03]  /*0470*/  IMAD.MOV.U32 R16, RZ, RZ, R18 ;  /* 0x000000ffff107224 */ /* 0x000fc600078e0012 */
[----:B------:R-:W-:Y:S01]  /*0480*/  IADD3 R19, PT, PT, R19, R23, RZ ;  /* 0x0000001713137210 */ /* 0x000fe20007ffe0ff */
[----:B------:R-:W-:Y:S06]  /*0490*/  @P0 BRA P1, `(.L_x_1) ;  /* 0xfffffffc003c0947 */ /* 0x000fec000083ffff */
[----:B------:R-:W-:Y:S05]  /*04a0*/  BSYNC.RECONVERGENT B0 ;  /* 0x0000000000007941 */ /* 0x000fea0003800200 */
.L_x_0:
[----:B------:R-:W0:Y:S02]  /*04b0*/  LDC R7, c[0x0][0x390] ;  /* 0x0000e400ff077b82 */ /* 0x000e240000000800 */
[----:B0-----:R-:W-:-:S13]  /*04c0*/  ISETP.GE.AND P1, PT, R7, 0x1, PT ;  /* 0x000000010700780c */ /* 0x001fda0003f26270 */
[----:B------:R-:W-:Y:S05]  /*04d0*/  @!P1 EXIT ;  /* 0x000000000000994d */ /* 0x000fea0003800000 */
[----:B------:R-:W0:Y:S01]  /*04e0*/  LDCU UR4, c[0x0][0x394] ;  /* 0x00007280ff0477ac */ /* 0x000e220008000800 */
[C---:B------:R-:W-:Y:S01]  /*04f0*/  ISETP.GE.U32.AND P2, PT, R7.reuse, 0x10, PT ;  /* 0x000000100700780c */ /* 0x040fe20003f46070 */
[-C--:B------:R-:W-:Y:S01]  /*0500*/  IMAD R5, R0, R7.reuse, RZ ;  /* 0x0000000700057224 */ /* 0x080fe200078e02ff */
[----:B------:R-:W-:Y:S01]  /*0510*/  LOP3.LUT R12, R7, 0xf, RZ, 0xc0, !PT ;  /* 0x0000000f070c7812 */ /* 0x000fe200078ec0ff */
[----:B------:R-:W-:Y:S02]  /*0520*/  IMAD R3, R16, R7, RZ ;  /* 0x0000000710037224 */ /* 0x000fe400078e02ff */
[----:B------:R-:W-:Y:S01]  /*0530*/  IMAD.MOV.U32 R0, RZ, RZ, RZ ;  /* 0x000000ffff007224 */ /* 0x000fe200078e00ff */
[----:B------:R-:W-:Y:S02]  /*0540*/  ISETP.NE.AND P1, PT, R12, RZ, PT ;  /* 0x000000ff0c00720c */ /* 0x000fe40003f25270 */
[----:B0-----:R-:W-:-:S05]  /*0550*/  F2FP.F16.F32.PACK_AB R11, RZ, UR4 ;  /* 0x00000004ff0b7c3e */ /* 0x001fca00080000ff */
[----:B------:R-:W-:Y:S06]  /*0560*/  @!P2 BRA `(.L_x_2) ;  /* 0x000000040014a947 */ /* 0x000fec0003800000 */
[----:B------:R-:W0:Y:S01]  /*0570*/  LDCU.64 UR6, c[0x0][0x3c0] ;  /* 0x00007800ff0677ac */ /* 0x000e220008000a00 */
[----:B------:R-:W-:Y:S01]  /*0580*/  LOP3.LUT R0, R7, 0x7ffffff0, RZ, 0xc0, !PT ;  /* 0x7ffffff007007812 */ /* 0x000fe200078ec0ff */
[----:B------:R-:W-:Y:S01]  /*0590*/  IMAD.MOV.U32 R4, RZ, RZ, R3 ;  /* 0x000000ffff047224 */ /* 0x000fe200078e0003 */
[----:B------:R-:W1:Y:S01]  /*05a0*/  LDCU.64 UR4, c[0x0][0x3a8] ;  /* 0x00007500ff0477ac */ /* 0x000e620008000a00 */
[----:B------:R-:W-:Y:S02]  /*05b0*/  IMAD.MOV.U32 R2, RZ, RZ, R5 ;  /* 0x000000ffff027224 */ /* 0x000fe400078e0005 */
[----:B------:R-:W-:Y:S01]  /*05c0*/  IMAD.MOV R10, RZ, RZ, -R0 ;  /* 0x000000ffff0a7224 */ /* 0x000fe200078e0a00 */
[----:B0-----:R-:W-:Y:S02]  /*05d0*/  UIADD3 UR6, UP0, UPT, UR6, 0x10, URZ ;  /* 0x0000001006067890 */ /* 0x001fe4000ff1e0ff */
[----:B-1----:R-:W-:Y:S02]  /*05e0*/  UIADD3 UR4, UP1, UPT, UR4, 0x10, URZ ;  /* 0x0000001004047890 */ /* 0x002fe4000ff3e0ff */
[----:B------:R-:W-:-:S02]  /*05f0*/  UIADD3.X UR7, UPT, UPT, URZ, UR7, URZ, UP0, !UPT ;  /* 0x00000007ff077290 */ /* 0x000fc400087fe4ff */
[----:B------:R-:W-:-:S12]  /*0600*/  UIADD3.X UR5, UPT, UPT, URZ, UR5, URZ, UP1, !UPT ;  /* 0x00000005ff057290 */ /* 0x000fd80008ffe4ff */
.L_x_3:
[----:B------:R-:W-:Y:S01]  /*0610*/  IMAD.U32 R6, RZ, RZ, UR4 ;  /* 0x00000004ff067e24 */ /* 0x000fe2000f8e00ff */
[----:B--2---:R-:W-:Y:S01]  /*0620*/  PRMT R13, R11, 0x7610, R13 ;  /* 0x000076100b0d7816 */ /* 0x004fe2000000000d */
[----:B------:R-:W-:Y:S02]  /*0630*/  IMAD.U32 R7, RZ, RZ, UR5 ;  /* 0x00000005ff077e24 */ /* 0x000fe4000f8e00ff */
[----:B------:R-:W-:-:S05]  /*0640*/  IMAD.WIDE R6, R4, 0x2, R6 ;  /* 0x0000000204067825 */ /* 0x000fca00078e0206 */
[----:B------:R-:W2:Y:S01]  /*0650*/  @P0 LDG.E.U16 R13, desc[UR8][R6.64+-0x10] ;  /* 0xfffff008060d0981 */ /* 0x000ea2000c1e1500 */
[----:B------:R-:W-:Y:S01]  /*0660*/  MOV R9, UR7 ;  /* 0x0000000700097c02 */ /* 0x000fe20008000f00 */
[----:B------:R-:W-:Y:S01]  /*0670*/  IMAD.U32 R8, RZ, RZ, UR6 ;  /* 0x00000006ff087e24 */ /* 0x000fe2000f8e00ff */
[----:B------:R-:W-:-:S03]  /*0680*/  PRMT R15, R11, 0x7610, R15 ;  /* 0x000076100b0f7816 */ /* 0x000fc6000000000f */
[----:B------:R-:W-:-:S05]  /*0690*/  IMAD.WIDE R8, R2, 0x2, R8 ;  /* 0x0000000202087825 */ /* 0x000fca00078e0208 */
[----:B--2---:R0:W-:Y:S04]  /*06a0*/  STG.E.U16 desc[UR8][R8.64+-0x10], R13 ;  /* 0xfffff00d08007986 */ /* 0x0041e8000c101508 */
[----:B------:R-:W2:Y:S01]  /*06b0*/  @P0 LDG.E.U16 R15, desc[UR8][R6.64+-0xe] ;  /* 0xfffff208060f0981 */ /* 0x000ea2000c1e1500 */
[C---:B------:R-:W-:Y:S02]  /*06c0*/  PRMT R17, R11.reuse, 0x7610, R17 ;  /* 0x000076100b117816 */ /* 0x040fe40000000011 */
[C---:B------:R-:W-:Y:S01]  /*06d0*/  PRMT R19, R11.reuse, 0x7610, R19 ;  /* 0x000076100b137816 */ /* 0x040fe20000000013 */
[----:B--2---:R1:W-:Y:S04]  /*06e0*/  STG.E.U16 desc[UR8][R8.64+-0xe], R15 ;  /* 0xfffff20f08007986 */ /* 0x0043e8000c101508 */
[----:B------:R-:W2:Y:S01]  /*06f0*/  @P0 LDG.E.U16 R17, desc[UR8][R6.64+-0xc] ;  /* 0xfffff40806110981 */ /* 0x000ea2000c1e1500 */
[----:B------:R-:W-:-:S03]  /*0700*/  PRMT R21, R11, 0x7610, R21 ;  /* 0x000076100b157816 */ /* 0x000fc60000000015 */
[----:B--2---:R2:W-:Y:S04]  /*0710*/  STG.E.U16 desc[UR8][R8.64+-0xc], R17 ;  /* 0xfffff41108007986 */ /* 0x0045e8000c101508 */
[----:B------:R-:W3:Y:S01]  /*0720*/  @P0 LDG.E.U16 R19, desc[UR8][R6.64+-0xa] ;  /* 0xfffff60806130981 */ /* 0x000ee2000c1e1500 */
[----:B0-----:R-:W-:-:S03]  /*0730*/  PRMT R13, R11, 0x7610, R13 ;  /* 0x000076100b0d7816 */ /* 0x001fc6000000000d */
[----:B---3--:R0:W-:Y:S04]  /*0740*/  STG.E.U16 desc[UR8][R8.64+-0xa], R19 ;  /* 0xfffff61308007986 */ /* 0x0081e8000c101508 */
[----:B------:R-:W3:Y:S01]  /*0750*/  @P0 LDG.E.U16 R21, desc[UR8][R6.64+-0x8] ;  /* 0xfffff80806150981 */ /* 0x000ee2000c1e1500 */
[----:B-1----:R-:W-:-:S03]  /*0760*/  PRMT R15, R11, 0x7610, R15 ;  /* 0x000076100b0f7816 */ /* 0x002fc6000000000f */
[----:B---3--:R1:W-:Y:S04]  /*0770*/  STG.E.U16 desc[UR8][R8.64+-0x8], R21 ;  /* 0xfffff81508007986 */ /* 0x0083e8000c101508 */
[----:B------:R-:W3:Y:S01]  /*0780*/  @P0 LDG.E.U16 R13, desc[UR8][R6.64+-0x6] ;  /* 0xfffffa08060d0981 */ /* 0x000ee2000c1e1500 */
[----:B--2---:R-:W-:-:S03]  /*0790*/  PRMT R17, R11, 0x7610, R17 ;  /* 0x000076100b117816 */ /* 0x004fc60000000011 */
[----:B---3--:R2:W-:Y:S04]  /*07a0*/  STG.E.U16 desc[UR8][R8.64+-0x6], R13 ;  /* 0xfffffa0d08007986 */ /* 0x0085e8000c101508 */
        /* <DEDUP_REMOVED lines=24> */
[----:B------:R-:W3:Y:S04]  /*0930*/  @P0 LDG.E.U16 R21, desc[UR8][R6.64+0xc] ;  /* 0x00000c0806150981 */ /* 0x000ee8000c1e1500 */
[----:B---3--:R2:W-:Y:S04]  /*0940*/  STG.E.U16 desc[UR8][R8.64+0xc], R21 ;  /* 0x00000c1508007986 */ /* 0x0085e8000c101508 */
[----:B------:R-:W3:Y:S01]  /*0950*/  @P0 LDG.E.U16 R13, desc[UR8][R6.64+0xe] ;  /* 0x00000e08060d0981 */ /* 0x000ee2000c1e1500 */
[----:B------:R-:W-:-:S02]  /*0960*/  VIADD R10, R10, 0x10 ;  /* 0x000000100a0a7836 */ /* 0x000fc40000000000 */
[----:B------:R-:W-:Y:S02]  /*0970*/  VIADD R2, R2, 0x10 ;  /* 0x0000001002027836 */ /* 0x000fe40000000000 */
[----:B------:R-:W-:Y:S01]  /*0980*/  VIADD R4, R4, 0x10 ;  /* 0x0000001004047836 */ /* 0x000fe20000000000 */
[----:B------:R-:W-:Y:S01]  /*0990*/  ISETP.NE.AND P2, PT, R10, RZ, PT ;  /* 0x000000ff0a00720c */ /* 0x000fe20003f45270 */
[----:B---3--:R2:W-:-:S12]  /*09a0*/  STG.E.U16 desc[UR8][R8.64+0xe], R13 ;  /* 0x00000e0d08007986 */ /* 0x0085d8000c101508 */
[----:B------:R-:W-:Y:S05]  /*09b0*/  @P2 BRA `(.L_x_3) ;  /* 0xfffffffc00142947 */ /* 0x000fea000383ffff */
.L_x_2:
[----:B------:R-:W-:Y:S05]  /*09c0*/  @!P1 EXIT ;  /* 0x000000000000994d */ /* 0x000fea0003800000 */
[----:B------:R-:W0:Y:S01]  /*09d0*/  LDCU UR6, c[0x0][0x390] ;  /* 0x00007200ff0677ac */ /* 0x000e220008000800 */
[----:B------:R-:W-:Y:S01]  /*09e0*/  ISETP.GE.U32.AND P1, PT, R12, 0x8, PT ;  /* 0x000000080c00780c */ /* 0x000fe20003f26070 */
[----:B0-----:R-:W-:-:S12]  /*09f0*/  ULOP3.LUT UR4, UR6, 0x7, URZ, 0xc0, !UPT ;  /* 0x0000000706047892 */ /* 0x001fd8000f8ec0ff */
[----:B------:R-:W-:Y:S05]  /*0a00*/  @!P1 BRA `(.L_x_4) ;  /* 0x0000000000d09947 */ /* 0x000fea0003800000 */
[----:B------:R-:W0:Y:S01]  /*0a10*/  LDC.64 R6, c[0x0][0x3a8] ;  /* 0x0000ea00ff067b82 */ /* 0x000e220000000a00 */
[----:B--2---:R-:W-:Y:S01]  /*0a20*/  IMAD.IADD R9, R3, 0x1, R0 ;  /* 0x0000000103097824 */ /* 0x004fe200078e0200 */
[----:B------:R-:W-:-:S03]  /*0a30*/  PRMT R13, R11, 0x7610, R13 ;  /* 0x000076100b0d7816 */ /* 0x000fc6000000000d */
[----:B0-----:R-:W-:-:S03]  /*0a40*/  IMAD.WIDE R6, R9, 0x2, R6 ;  /* 0x0000000209067825 */ /* 0x001fc600078e0206 */
[----:B------:R-:W0:Y:S02]  /*0a50*/  LDC.64 R8, c[0x0][0x3c0] ;  /* 0x0000f000ff087b82 */ /* 0x000e240000000a00 */
[----:B------:R-:W2:Y:S01]  /*0a60*/  @P0 LDG.E.U16 R13, desc[UR8][R6.64] ;  /* 0x00000008060d0981 */ /* 0x000ea2000c1e1500 */
[----:B------:R-:W-:Y:S01]  /*0a70*/  IMAD.IADD R15, R5, 0x1, R0 ;  /* 0x00000001050f7824 */ /* 0x000fe200078e0200 */
[----:B------:R-:W-:Y:S01]  /*0a80*/  BSSY.RECONVERGENT B0, `(.L_x_5) ;  /* 0x0000008000007945 */ /* 0x000fe20003800200 */
[C---:B------:R-:W-:Y:S02]  /*0a90*/  PRMT R17, R11.reuse, 0x7610, R17 ;  /* 0x000076100b117816 */ /* 0x040fe40000000011 */
[----:B------:R-:W-:Y:S01]  /*0aa0*/  PRMT R19, R11, 0x7610, R19 ;  /* 0x000076100b137816 */ /* 0x000fe20000000013 */
[----:B0-----:R-:W-:Y:S01]  /*0ab0*/  IMAD.WIDE R8, R15, 0x2, R8 ;  /* 0x000000020f087825 */ /* 0x001fe200078e0208 */
[----:B------:R-:W-:-:S04]  /*0ac0*/  PRMT R15, R11, 0x7610, R15 ;  /* 0x000076100b0f7816 */ /* 0x000fc8000000000f */
[----:B--2---:R0:W-:Y:S01]  /*0ad0*/  STG.E.U16 desc[UR8][R8.64], R13 ;  /* 0x0000000d08007986 */ /* 0x0041e2000c101508 */
[----:B------:R-:W-:Y:S05]  /*0ae0*/  @!P0 BRA `(.L_x_6) ;  /* 0x0000000000048947 */ /* 0x000fea0003800000 */
[----:B------:R1:W5:Y:S02]  /*0af0*/  LDG.E.U16 R15, desc[UR8][R6.64+0x2] ;  /* 0x00000208060f7981 */ /* 0x000364000c1e1500 */
.L_x_6:
[----:B------:R-:W-:Y:S05]  /*0b00*/  BSYNC.RECONVERGENT B0 ;  /* 0x0000000000007941 */ /* 0x000fea0003800200 */
.L_x_5:
[----:B-----5:R2:W-:Y:S01]  /*0b10*/  STG.E.U16 desc[UR8][R8.64+0x2], R15 ;  /* 0x0000020f08007986 */ /* 0x0205e2000c101508 */
[----:B------:R-:W-:Y:S01]  /*0b20*/  BSSY.RECONVERGENT B0, `(.L_x_7) ;  /* 0x0000004000007945 */ /* 0x000fe20003800200 */
[----:B0-----:R-:W-:-:S03]  /*0b30*/  PRMT R13, R11, 0x7610, R13 ;  /* 0x000076100b0d7816 */ /* 0x001fc6000000000d */
[----:B------:R-:W-:Y:S05]  /*0b40*/  @!P0 BRA `(.L_x_8) ;  /* 0x0000000000048947 */ /* 0x000fea0003800000 */
[----:B------:R0:W5:Y:S02]  /*0b50*/  LDG.E.U16 R13, desc[UR8][R6.64+0x4] ;  /* 0x00000408060d7981 */ /* 0x000164000c1e1500 */
.L_x_8:
[----:B------:R-:W-:Y:S05]  /*0b60*/  BSYNC.RECONVERGENT B0 ;  /* 0x0000000000007941 */ /* 0x000fea0003800200 */
.L_x_7:
[----:B-----5:R3:W-:Y:S01]  /*0b70*/  STG.E.U16 desc[UR8][R8.64+0x4], R13 ;  /* 0x0000040d08007986 */ /* 0x0207e2000c101508 */
[----:B------:R-:W-:Y:S01]  /*0b80*/  BSSY.RECONVERGENT B0, `(.L_x_9) ;  /* 0x0000004000007945 */ /* 0x000fe20003800200 */
[----:B--2---:R-:W-:-:S03]  /*0b90*/  PRMT R15, R11, 0x7610, R15 ;  /* 0x000076100b0f7816 */ /* 0x004fc6000000000f */
[----:B------:R-:W-:Y:S05]  /*0ba0*/  @!P0 BRA `(.L_x_10) ;  /* 0x0000000000048947 */ /* 0x000fea0003800000 */
[----:B------:R2:W5:Y:S02]  /*0bb0*/  LDG.E.U16 R15, desc[UR8][R6.64+0x6] ;  /* 0x00000608060f7981 */ /* 0x000564000c1e1500 */
.L_x_10:
[----:B------:R-:W-:Y:S05]  /*0bc0*/  BSYNC.RECONVERGENT B0 ;  /* 0x0000000000007941 */ /* 0x000fea0003800200 */
.L_x_9:
[----:B-----5:R4:W-:Y:S01]  /*0bd0*/  STG.E.U16 desc[UR8][R8.64+0x6], R15 ;  /* 0x0000060f08007986 */ /* 0x0209e2000c101508 */
[----:B------:R-:W-:Y:S01]  /*0be0*/  BSSY.RECONVERGENT B0, `(.L_x_11) ;  /* 0x0000004000007945 */ /* 0x000fe20003800200 */
[----:B---3--:R-:W-:-:S03]  /*0bf0*/  PRMT R13, R11, 0x7610, R13 ;  /* 0x000076100b0d7816 */ /* 0x008fc6000000000d */
[----:B------:R-:W-:Y:S05]  /*0c00*/  @!P0 BRA `(.L_x_12) ;  /* 0x0000000000048947 */ /* 0x000fea0003800000 */
[----:B------:R3:W5:Y:S02]  /*0c10*/  LDG.E.U16 R13, desc[UR8][R6.64+0x8] ;  /* 0x00000808060d7981 */ /* 0x000764000c1e1500 */
.L_x_12:
[----:B------:R-:W-:Y:S05]  /*0c20*/  BSYNC.RECONVERGENT B0 ;  /* 0x0000000000007941 */ /* 0x000fea0003800200 */
.L_x_11:
[----:B-----5:R0:W-:Y:S01]  /*0c30*/  STG.E.U16 desc[UR8][R8.64+0x8], R13 ;  /* 0x0000080d08007986 */ /* 0x0201e2000c101508 */
[----:B------:R-:W-:Y:S01]  /*0c40*/  BSSY.RECONVERGENT B0, `(.L_x_13) ;  /* 0x0000004000007945 */ /* 0x000fe20003800200 */
[----:B----4-:R-:W-:-:S03]  /*0c50*/  PRMT R15, R11, 0x7610, R15 ;  /* 0x000076100b0f7816 */ /* 0x010fc6000000000f */
[----:B------:R-:W-:Y:S05]  /*0c60*/  @!P0 BRA `(.L_x_14) ;  /* 0x0000000000048947 */ /* 0x000fea0003800000 */
[----:B------:R4:W5:Y:S02]  /*0c70*/  LDG.E.U16 R15, desc[UR8][R6.64+0xa] ;  /* 0x00000a08060f7981 */ /* 0x000964000c1e1500 */
.L_x_14:
[----:B------:R-:W-:Y:S05]  /*0c80*/  BSYNC.RECONVERGENT B0 ;  /* 0x0000000000007941 */ /* 0x000fea0003800200 */
.L_x_13:
[----:B-----5:R0:W-:Y:S01]  /*0c90*/  STG.E.U16 desc[UR8][R8.64+0xa], R15 ;  /* 0x00000a0f08007986 */ /* 0x0201e2000c101508 */
[----:B------:R-:W-:Y:S04]  /*0ca0*/  BSSY.RECONVERGENT B0, `(.L_x_15) ;  /* 0x0000003000007945 */ /* 0x000fe80003800200 */
[----:B------:R-:W-:Y:S05]  /*0cb0*/  @!P0 BRA `(.L_x_16) ;  /* 0x0000000000048947 */ /* 0x000fea0003800000 */
[----:B------:R0:W5:Y:S02]  /*0cc0*/  LDG.E.U16 R17, desc[UR8][R6.64+0xc] ;  /* 0x00000c0806117981 */ /* 0x000164000c1e1500 */
.L_x_16:
[----:B------:R-:W-:Y:S05]  /*0cd0*/  BSYNC.RECONVERGENT B0 ;  /* 0x0000000000007941 */ /* 0x000fea0003800200 */
.L_x_15:
[----:B-----5:R0:W-:Y:S01]  /*0ce0*/  STG.E.U16 desc[UR8][R8.64+0xc], R17 ;  /* 0x00000c1108007986 */ /* 0x0201e2000c101508 */
[----:B------:R-:W-:Y:S04]  /*0cf0*/  BSSY.RECONVERGENT B0, `(.L_x_17) ;  /* 0x0000003000007945 */ /* 0x000fe80003800200 */
[----:B------:R-:W-:Y:S05]  /*0d00*/  @!P0 BRA `(.L_x_18) ;  /* 0x0000000000048947 */ /* 0x000fea0003800000 */
[----:B------:R0:W5:Y:S02]  /*0d10*/  LDG.E.U16 R19, desc[UR8][R6.64+0xe] ;  /* 0x00000e0806137981 */ /* 0x000164000c1e1500 */
.L_x_18:
[----:B------:R-:W-:Y:S05]  /*0d20*/  BSYNC.RECONVERGENT B0 ;  /* 0x0000000000007941 */ /* 0x000fea0003800200 */
.L_x_17:
[----:B-----5:R0:W-:Y:S01]  /*0d30*/  STG.E.U16 desc[UR8][R8.64+0xe], R19 ;  /* 0x00000e1308007986 */ /* 0x0201e2000c101508 */
[----:B------:R-:W-:-:S07]  /*0d40*/  VIADD R0, R0, 0x8 ;  /* 0x0000000800007836 */ /* 0x000fce0000000000 */
.L_x_4:
[----:B------:R-:W-:-:S13]  /*0d50*/  ISETP.NE.AND P1, PT, RZ, UR4, PT ;  /* 0x00000004ff007c0c */ /* 0x000fda000bf25270 */
[----:B------:R-:W-:Y:S05]  /*0d60*/  @!P1 EXIT ;  /* 0x000000000000994d */ /* 0x000fea0003800000 */
[----:B------:R-:W-:Y:S02]  /*0d70*/  UISETP.GE.U32.AND UP0, UPT, UR4, 0x4, UPT ;  /* 0x000000040400788c */ /* 0x000fe4000bf06070 */
[----:B------:R-:W-:-:S07]  /*0d80*/  ULOP3.LUT UR5, UR6, 0x3, URZ, 0xc0, !UPT ;  /* 0x0000000306057892 */ /* 0x000fce000f8ec0ff */
[----:B------:R-:W-:Y:S05]  /*0d90*/  BRA.U !UP0, `(.L_x_19) ;  /* 0x0000000108707547 */ /* 0x000fea000b800000 */
[----:B01234-:R-:W0:Y:S01]  /*0da0*/  LDC.64 R6, c[0x0][0x3a8] ;  /* 0x0000ea00ff067b82 */ /* 0x01fe220000000a00 */
[----:B------:R-:W-:Y:S01]  /*0db0*/  IMAD.IADD R9, R3, 0x1, R0 ;  /* 0x0000000103097824 */ /* 0x000fe200078e0200 */
[----:B------:R-:W-:-:S03]  /*0dc0*/  PRMT R13, R11, 0x7610, R13 ;  /* 0x000076100b0d7816 */ /* 0x000fc6000000000d */
[----:B0-----:R-:W-:-:S03]  /*0dd0*/  IMAD.WIDE R6, R9, 0x2, R6 ;  /* 0x0000000209067825 */ /* 0x001fc600078e0206 */
[----:B------:R-:W0:Y:S02]  /*0de0*/  LDC.64 R8, c[0x0][0x3c0] ;  /* 0x0000f000ff087b82 */ /* 0x000e240000000a00 */
[----:B------:R-:W2:Y:S01]  /*0df0*/  @P0 LDG.E.U16 R13, desc[UR8][R6.64] ;  /* 0x00000008060d0981 */ /* 0x000ea2000c1e1500 */
[----:B------:R-:W-:Y:S01]  /*0e00*/  IADD3 R15, PT, PT, R5, R0, RZ ;  /* 0x00000000050f7210 */ /* 0x000fe20007ffe0ff */
        /* <DEDUP_REMOVED lines=8> */
.L_x_21:
[----:B------:R-:W-:Y:S05]  /*0e90*/  BSYNC.RECONVERGENT B0 ;  /* 0x0000000000007941 */ /* 0x000fea0003800200 */
.L_x_20:
[----:B-----5:R2:W-:Y:S01]  /*0ea0*/  STG.E.U16 desc[UR8][R8.64+0x2], R15 ;  /* 0x0000020f08007986 */ /* 0x0205e2000c101508 */
[----:B------:R-:W-:Y:S04]  /*0eb0*/  BSSY.RECONVERGENT B0, `(.L_x_22) ;  /* 0x0000003000007945 */ /* 0x000fe80003800200 */
[----:B------:R-:W-:Y:S05]  /*0ec0*/  @!P0 BRA `(.L_x_23) ;  /* 0x0000000000048947 */ /* 0x000fea0003800000 */
[----:B------:R3:W5:Y:S02]  /*0ed0*/  LDG.E.U16 R17, desc[UR8][R6.64+0x4] ;  /* 0x0000040806117981 */ /* 0x000764000c1e1500 */
.L_x_23:
[----:B------:R-:W-:Y:S05]  /*0ee0*/  BSYNC.RECONVERGENT B0 ;  /* 0x0000000000007941 */ /* 0x000fea0003800200 */
.L_x_22:
[----:B-----5:R4:W-:Y:S01]  /*0ef0*/  STG.E.U16 desc[UR8][R8.64+0x4], R17 ;  /* 0x0000041108007986 */ /* 0x0209e2000c101508 */
[----:B------:R-:W-:Y:S04]  /*0f00*/  BSSY.RECONVERGENT B0, `(.L_x_24) ;  /* 0x0000003000007945 */ /* 0x000fe80003800200 */
[----:B------:R-:W-:Y:S05]  /*0f10*/  @!P0 BRA `(.L_x_25) ;  /* 0x0000000000048947 */ /* 0x000fea0003800000 */
[----:B------:R0:W5:Y:S02]  /*0f20*/  LDG.E.U16 R19, desc[UR8][R6.64+0x6] ;  /* 0x0000060806137981 */ /* 0x000164000c1e1500 */
.L_x_25:
[----:B------:R-:W-:Y:S05]  /*0f30*/  BSYNC.RECONVERGENT B0 ;  /* 0x0000000000007941 */ /* 0x000fea0003800200 */
.L_x_24:
[----:B-----5:R0:W-:Y:S01]  /*0f40*/  STG.E.U16 desc[UR8][R8.64+0x6], R19 ;  /* 0x0000061308007986 */ /* 0x0201e2000c101508 */
[----:B------:R-:W-:-:S07]  /*0f50*/  VIADD R0, R0, 0x4 ;  /* 0x0000000400007836 */ /* 0x000fce0000000000 */
.L_x_19:
[----:B------:R-:W-:-:S13]  /*0f60*/  ISETP.NE.AND P1, PT, RZ, UR5, PT ;  /* 0x00000005ff007c0c */ /* 0x000fda000bf25270 */
[----:B------:R-:W-:Y:S05]  /*0f70*/  @!P1 EXIT ;  /* 0x000000000000994d */ /* 0x000fea0003800000 */
[----:B01234-:R-:W0:Y:S01]  /*0f80*/  LDC.64 R6, c[0x0][0x3a8] ;  /* 0x0000ea00ff067b82 */ /* 0x01fe220000000a00 */
[--C-:B------:R-:W-:Y:S01]  /*0f90*/  IMAD.IADD R13, R3, 0x1, R0.reuse ;  /* 0x00000001030d7824 */ /* 0x100fe200078e0200 */
[----:B------:R-:W-:Y:S01]  /*0fa0*/  UIADD3 UR4, UPT, UPT, -UR5, URZ, URZ ;  /* 0x000000ff05047290 */ /* 0x000fe2000fffe1ff */
[----:B------:R-:W-:-:S05]  /*0fb0*/  IMAD.IADD R15, R5, 0x1, R0 ;  /* 0x00000001050f7824 */ /* 0x000fca00078e0200 */
[----:B------:R-:W1:Y:S06]  /*0fc0*/  LDC.64 R8, c[0x0][0x3c0] ;  /* 0x0000f000ff087b82 */ /* 0x000e6c0000000a00 */
.L_x_26:
[----:B--2---:R-:W-:Y:S01]  /*0fd0*/  PRMT R17, R11, 0x7610, R17 ;  /* 0x000076100b117816 */ /* 0x004fe20000000011 */
[----:B0-----:R-:W-:-:S05]  /*0fe0*/  IMAD.WIDE R4, R13, 0x2, R6 ;  /* 0x000000020d047825 */ /* 0x001fca00078e0206 */
[----:B------:R-:W2:Y:S01]  /*0ff0*/  @P0 LDG.E.U16 R17, desc[UR8][R4.64] ;  /* 0x0000000804110981 */ /* 0x000ea2000c1e1500 */
[----:B-1----:R-:W-:Y:S01]  /*1000*/  IMAD.WIDE R2, R15, 0x2, R8 ;  /* 0x000000020f027825 */ /* 0x002fe200078e0208 */
[----:B------:R-:W-:-:S03]  /*1010*/  UIADD3 UR4, UPT, UPT, UR4, 0x1, URZ ;  /* 0x0000000104047890 */ /* 0x000fc6000fffe0ff */
[----:B------:R-:W-:Y:S01]  /*1020*/  VIADD R13, R13, 0x1 ;  /* 0x000000010d0d7836 */ /* 0x000fe20000000000 */
[----:B------:R-:W-:Y:S01]  /*1030*/  UISETP.NE.AND UP0, UPT, UR4, URZ, UPT ;  /* 0x000000ff0400728c */ /* 0x000fe2000bf05270 */
[----:B------:R-:W-:Y:S01]  /*1040*/  VIADD R15, R15, 0x1 ;  /* 0x000000010f0f7836 */ /* 0x000fe20000000000 */
[----:B--2---:R2:W-:Y:S07]  /*1050*/  STG.E.U16 desc[UR8][R2.64], R17 ;  /* 0x0000001102007986 */ /* 0x0045ee000c101508 */
[----:B------:R-:W-:Y:S05]  /*1060*/  BRA.U UP0, `(.L_x_26) ;  /* 0xfffffffd00d87547 */ /* 0x000fea000b83ffff */
[----:B------:R-:W-:Y:S05]  /*1070*/  EXIT ;  /* 0x000000000000794d */ /* 0x000fea0003800000 */
.L_x_27:
[----:B------:R-:W-:-:S00]  /*1080*/  BRA `(.L_x_27) ;  /* 0xfffffffc00fc7947 */ /* 0x000fc0000383ffff */
[----:B------:R-:W-:-:S00]  /*1090*/  NOP ;  /* 0x0000000000007918 */ /* 0x000fc00000000000 */
        /* <DEDUP_REMOVED lines=14> */
.L_x_28:


//--------------------- .nv.shared.reserved.0     --------------------------
	.section	.nv.shared.reserved.0,"aw",@nobits
	.weak		__nv_reservedSMEM_offset_0_alias
	.size		__nv_reservedSMEM_offset_0_alias, 0, 64
	.other		__nv_reservedSMEM_offset_0_alias,@"STO_CUDA_RESERVED_SHARED STV_DEFAULT"
__nv_reservedSMEM_offset_0_alias:
	.zero		0
	.zero		64


//--------------------- .nv.constant0._Z22ppl_cukernel_pad_fast3I6__halfLi0EEvliiif6GArrayIlES2_PKT_PKlS1_I10DivModFastEPS3_ --------------------------
	.section	.nv.constant0._Z22ppl_cukernel_pad_fast3I6__halfLi0EEvliiif6GArrayIlES2_PKT_PKlS1_I10DivModFastEPS3_,"a",@progbits
	.sectionflags	@""
	.align	4
.nv.constant0._Z22ppl_cukernel_pad_fast3I6__halfLi0EEvliiif6GArrayIlES2_PKT_PKlS1_I10DivModFastEPS3_:
	.zero		968


//--------------------- SYMBOLS --------------------------

	.type		.nv.reservedSmem.offset0,@object
	.size		.nv.reservedSmem.offset0,0x4
